	.headerflags	@"EF_CUDA_TEXMODE_UNIFIED EF_CUDA_64BIT_ADDRESS EF_CUDA_ACCELERATORS EF_CUDA_SM90 EF_CUDA_VIRTUAL_SM(EF_CUDA_SM90)"
	.elftype	@"ET_EXEC"


//--------------------- .nv.info                  --------------------------
	.section	.nv.info,"",@"SHT_CUDA_INFO"
	.align	4


	//----- nvinfo : EIATTR_REGCOUNT
	.align		4
        /*0000*/ 	.byte	0x04, 0x2f
        /*0002*/ 	.short	(.L_1 - .L_0)
	.align		4
.L_0:
        /*0004*/ 	.word	index@(triton_poi_fused_3)
        /*0008*/ 	.word	0x0000001c


	//----- nvinfo : EIATTR_MIN_STACK_SIZE
	.align		4
.L_1:
        /*000c*/ 	.byte	0x04, 0x12
        /*000e*/ 	.short	(.L_3 - .L_2)
	.align		4
.L_2:
        /*0010*/ 	.word	index@(triton_poi_fused_3)
        /*0014*/ 	.word	0x00000000


	//----- nvinfo : EIATTR_FRAME_SIZE
	.align		4
.L_3:
        /*0018*/ 	.byte	0x04, 0x11
        /*001a*/ 	.short	(.L_5 - .L_4)
	.align		4
.L_4:
        /*001c*/ 	.word	index@(triton_poi_fused_3)
        /*0020*/ 	.word	0x00000000


	//----- nvinfo : EIATTR_MIN_STACK_SIZE
	.align		4
.L_5:
        /*0024*/ 	.byte	0x04, 0x12
        /*0026*/ 	.short	(.L_7 - .L_6)
	.align		4
.L_6:
        /*0028*/ 	.word	index@(triton_poi_fused_3)
        /*002c*/ 	.word	0x00000000
.L_7:


//--------------------- .nv.info.triton_poi_fused_3 --------------------------
	.section	.nv.info.triton_poi_fused_3,"",@"SHT_CUDA_INFO"
	.sectionflags	@""
	.align	4


	//----- nvinfo : EIATTR_CUDA_API_VERSION
	.align		4
        /*0000*/ 	.byte	0x04, 0x37
        /*0002*/ 	.short	(.L_9 - .L_8)
.L_8:
        /*0004*/ 	.word	0x0000007c


	//----- nvinfo : EIATTR_KPARAM_INFO
	.align		4
.L_9:
        /*0008*/ 	.byte	0x04, 0x17
        /*000a*/ 	.short	(.L_11 - .L_10)
.L_10:
        /*000c*/ 	.word	0x00000000
        /*0010*/ 	.short	0x0003
        /*0012*/ 	.short	0x0014
        /*0014*/ 	.byte	0x00, 0xf0, 0x11, 0x00


	//----- nvinfo : EIATTR_KPARAM_INFO
	.align		4
.L_11:
        /*0018*/ 	.byte	0x04, 0x17
        /*001a*/ 	.short	(.L_13 - .L_12)
.L_12:
        /*001c*/ 	.word	0x00000000
        /*0020*/ 	.short	0x0002
        /*0022*/ 	.short	0x0010
        /*0024*/ 	.byte	0x00, 0xf0, 0x11, 0x00


	//----- nvinfo : EIATTR_KPARAM_INFO
	.align		4
.L_13:
        /*0028*/ 	.byte	0x04, 0x17
        /*002a*/ 	.short	(.L_15 - .L_14)
.L_14:
        /*002c*/ 	.word	0x00000000
        /*0030*/ 	.short	0x0001
        /*0032*/ 	.short	0x0008
        /*0034*/ 	.byte	0x00, 0xf4, 0x21, 0x00


	//----- nvinfo : EIATTR_KPARAM_INFO
	.align		4
.L_15:
        /*0038*/ 	.byte	0x04, 0x17
        /*003a*/ 	.short	(.L_17 - .L_16)
.L_16:
        /*003c*/ 	.word	0x00000000
        /*0040*/ 	.short	0x0000
        /*0042*/ 	.short	0x0000
        /*0044*/ 	.byte	0x00, 0xf4, 0x21, 0x00


	//----- nvinfo : EIATTR_SPARSE_MMA_MASK
	.align		4
.L_17:
        /*0048*/ 	.byte	0x03, 0x50
        /*004a*/ 	.short	0x0000


	//----- nvinfo : EIATTR_MAXREG_COUNT
	.align		4
        /*004c*/ 	.byte	0x03, 0x1b
        /*004e*/ 	.short	0x00ff


	//----- nvinfo : EIATTR_EXIT_INSTR_OFFSETS
	.align		4
        /*0050*/ 	.byte	0x04, 0x1c
        /*0052*/ 	.short	(.L_19 - .L_18)


	//   ....[0]....
.L_18:
        /*0054*/ 	.word	0x000006d0


	//   ....[1]....
        /*0058*/ 	.word	0x00000720


	//----- nvinfo : EIATTR_REQNTID
	.align		4
.L_19:
        /*005c*/ 	.byte	0x04, 0x10
        /*005e*/ 	.short	(.L_21 - .L_20)
.L_20:
        /*0060*/ 	.word	0x00000080
        /*0064*/ 	.word	0x00000001
        /*0068*/ 	.word	0x00000001


	//----- nvinfo : EIATTR_CBANK_PARAM_SIZE
	.align		4
.L_21:
        /*006c*/ 	.byte	0x03, 0x19
        /*006e*/ 	.short	0x0018


	//----- nvinfo : EIATTR_PARAM_CBANK
	.align		4
        /*0070*/ 	.byte	0x04, 0x0a
        /*0072*/ 	.short	(.L_23 - .L_22)
	.align		4
.L_22:
        /*0074*/ 	.word	index@(.nv.constant0.triton_poi_fused_3)
        /*0078*/ 	.short	0x0210
        /*007a*/ 	.short	0x0018


	//----- nvinfo : EIATTR_SW_WAR
	.align		4
.L_23:
        /*007c*/ 	.byte	0x04, 0x36
        /*007e*/ 	.short	(.L_25 - .L_24)
.L_24:
        /*0080*/ 	.word	0x00000008
.L_25:


//--------------------- .nv.callgraph             --------------------------
	.section	.nv.callgraph,"",@"SHT_CUDA_CALLGRAPH"
	.align	4
	.sectionentsize	8
	.align		4
        /*0000*/ 	.word	0x00000000
	.align		4
        /*0004*/ 	.word	0xffffffff
	.align		4
        /*0008*/ 	.word	0x00000000
	.align		4
        /*000c*/ 	.word	0xfffffffe
	.align		4
        /*0010*/ 	.word	0x00000000
	.align		4
        /*0014*/ 	.word	0xfffffffd
	.align		4
        /*0018*/ 	.word	0x00000000
	.align		4
        /*001c*/ 	.word	0xfffffffc


//--------------------- .text.triton_poi_fused_3  --------------------------
	.section	.text.triton_poi_fused_3,"ax",@progbits
	.sectionflags	@"SHF_BARRIERS=1"
	.align	128
        .global         triton_poi_fused_3
        .type           triton_poi_fused_3,@function
        .size           triton_poi_fused_3,(.L_x_1 - triton_poi_fused_3)
        .other          triton_poi_fused_3,@"STO_CUDA_ENTRY STV_DEFAULT"
triton_poi_fused_3:
.text.triton_poi_fused_3:
[----:B------:R-:W0:Y:S01]  /*0000*/  LDC R1, c[0x0][0x28] ;  /* 0x00000a00ff017b82 */ /* 0x000e220000000800 */
[----:B------:R-:W1:Y:S07]  /*0010*/  S2R R14, SR_CTAID.Z ;  /* 0x00000000000e7919 */ /* 0x000e6e0000002700 */
[----:B------:R-:W1:Y:S01]  /*0020*/  S2UR UR4, SR_CTAID.Y ;  /* 0x00000000000479c3 */ /* 0x000e620000002600 */
[----:B------:R-:W-:Y:S01]  /*0030*/  CS2R R18, SRZ ;  /* 0x0000000000127805 */ /* 0x000fe2000001ff00 */
[----:B------:R-:W-:Y:S01]  /*0040*/  ULDC.64 UR6, c[0x0][0x208] ;  /* 0x0000820000067ab9 */ /* 0x000fe20000000a00 */
[----:B------:R-:W2:Y:S01]  /*0050*/  S2R R15, SR_TID.X ;  /* 0x00000000000f7919 */ /* 0x000ea20000002100 */
[----:B------:R-:W3:Y:S04]  /*0060*/  S2R R0, SR_CTAID.X ;  /* 0x0000000000007919 */ /* 0x000ee80000002500 */
[----:B------:R-:W1:Y:S08]  /*0070*/  LDC R3, c[0x0][0x10] ;  /* 0x00000400ff037b82 */ /* 0x000e700000000800 */
[----:B------:R-:W4:Y:S01]  /*0080*/  LDC.64 R16, c[0x0][0x210] ;  /* 0x00008400ff107b82 */ /* 0x000f220000000a00 */
[----:B-1----:R-:W-:Y:S01]  /*0090*/  IMAD R14, R14, R3, UR4 ;  /* 0x000000040e0e7e24 */ /* 0x002fe2000f8e0203 */
[----:B--2---:R-:W-:-:S03]  /*00a0*/  SHF.R.U32.HI R5, RZ, 0x5, R15 ;  /* 0x00000005ff057819 */ /* 0x004fc6000001160f */
[----:B------:R-:W-:Y:S02]  /*00b0*/  IMAD.SHL.U32 R14, R14, 0x20, RZ ;  /* 0x000000200e0e7824 */ /* 0x000fe400078e00ff */
[----:B---3--:R-:W-:Y:S01]  /*00c0*/  IMAD.SHL.U32 R0, R0, 0x20, RZ ;  /* 0x0000002000007824 */ /* 0x008fe200078e00ff */
[----:B------:R-:W-:-:S04]  /*00d0*/  SGXT.U32 R5, R5, 0x2 ;  /* 0x000000020505781a */ /* 0x000fc80000000000 */
[----:B------:R-:W-:Y:S02]  /*00e0*/  LOP3.LUT R3, R0, 0x1f, R15, 0xf8, !PT ;  /* 0x0000001f00037812 */ /* 0x000fe400078ef80f */
[----:B------:R-:W-:Y:S02]  /*00f0*/  LOP3.LUT R2, R14, R5, RZ, 0xfc, !PT ;  /* 0x000000050e027212 */ /* 0x000fe400078efcff */
[----:B------:R-:W-:Y:S02]  /*0100*/  ISETP.GE.AND P0, PT, R3, 0x19, PT ;  /* 0x000000190300780c */ /* 0x000fe40003f06270 */
[----:B------:R-:W-:Y:S01]  /*0110*/  LOP3.LUT R4, R14, 0x4, R5, 0xfe, !PT ;  /* 0x000000040e047812 */ /* 0x000fe200078efe05 */
[C---:B------:R-:W-:Y:S01]  /*0120*/  IMAD R7, R2.reuse, 0x19, R3 ;  /* 0x0000001902077824 */ /* 0x040fe200078e0203 */
[----:B------:R-:W-:Y:S02]  /*0130*/  ISETP.LT.AND P1, PT, R2, 0x12000, !P0 ;  /* 0x000120000200780c */ /* 0x000fe40004721270 */
[----:B------:R-:W-:Y:S01]  /*0140*/  ISETP.LT.AND P2, PT, R4, 0x12000, !P0 ;  /* 0x000120000400780c */ /* 0x000fe20004741270 */
[----:B------:R-:W-:Y:S01]  /*0150*/  VIADD R3, R7, 0x64 ;  /* 0x0000006407037836 */ /* 0x000fe20000000000 */
[----:B------:R-:W-:-:S02]  /*0160*/  LOP3.LUT R2, R14, 0x8, R5, 0xfe, !PT ;  /* 0x000000080e027812 */ /* 0x000fc400078efe05 */
[----:B------:R-:W-:Y:S02]  /*0170*/  LOP3.LUT R4, R14, 0xc, R5, 0xfe, !PT ;  /* 0x0000000c0e047812 */ /* 0x000fe400078efe05 */
[----:B------:R-:W-:Y:S02]  /*0180*/  LOP3.LUT R6, R14, 0x10, R5, 0xfe, !PT ;  /* 0x000000100e067812 */ /* 0x000fe400078efe05 */
[----:B------:R-:W-:Y:S01]  /*0190*/  ISETP.LT.AND P6, PT, R2, 0x12000, !P0 ;  /* 0x000120000200780c */ /* 0x000fe200047c1270 */
[----:B----4-:R-:W-:Y:S01]  /*01a0*/  IMAD.WIDE R2, R3, 0x4, R16 ;  /* 0x0000000403027825 */ /* 0x010fe200078e0210 */
[----:B------:R-:W-:Y:S02]  /*01b0*/  ISETP.LT.AND P5, PT, R4, 0x12000, !P0 ;  /* 0x000120000400780c */ /* 0x000fe400047a1270 */
[----:B------:R-:W-:Y:S02]  /*01c0*/  ISETP.LT.AND P4, PT, R6, 0x12000, !P0 ;  /* 0x000120000600780c */ /* 0x000fe40004781270 */
[----:B------:R-:W-:Y:S01]  /*01d0*/  LOP3.LUT R4, R14, 0x14, R5, 0xfe, !PT ;  /* 0x000000140e047812 */ /* 0x000fe200078efe05 */
[----:B------:R1:W2:Y:S01]  /*01e0*/  @P2 LDG.E.EL R18, desc[UR6][R2.64] ;  /* 0x0000000602122981 */ /* 0x0002a2000c2e1900 */
[----:B------:R-:W-:-:S02]  /*01f0*/  LOP3.LUT R6, R14, 0x18, R5, 0xfe, !PT ;  /* 0x000000180e067812 */ /* 0x000fc400078efe05 */
[----:B------:R-:W-:Y:S02]  /*0200*/  LOP3.LUT R5, R14, 0x1c, R5, 0xfe, !PT ;  /* 0x0000001c0e057812 */ /* 0x000fe400078efe05 */
[----:B------:R-:W-:Y:S02]  /*0210*/  ISETP.LT.AND P3, PT, R4, 0x12000, !P0 ;  /* 0x000120000400780c */ /* 0x000fe40004761270 */
[----:B------:R-:W-:Y:S02]  /*0220*/  ISETP.LT.AND P2, PT, R6, 0x12000, !P0 ;  /* 0x000120000600780c */ /* 0x000fe40004741270 */
[----:B------:R-:W-:Y:S01]  /*0230*/  ISETP.LT.AND P0, PT, R5, 0x12000, !P0 ;  /* 0x000120000500780c */ /* 0x000fe20004701270 */
[C---:B------:R-:W-:Y:S02]  /*0240*/  VIADD R5, R7.reuse, 0x1f4 ;  /* 0x000001f407057836 */ /* 0x040fe40000000000 */
[C---:B------:R-:W-:Y:S02]  /*0250*/  VIADD R13, R7.reuse, 0xc8 ;  /* 0x000000c8070d7836 */ /* 0x040fe40000000000 */
[----:B------:R-:W-:-:S02]  /*0260*/  VIADD R11, R7, 0x12c ;  /* 0x0000012c070b7836 */ /* 0x000fc40000000000 */
[C---:B------:R-:W-:Y:S02]  /*0270*/  VIADD R9, R7.reuse, 0x190 ;  /* 0x0000019007097836 */ /* 0x040fe40000000000 */
[C---:B------:R-:W-:Y:S02]  /*0280*/  VIADD R21, R7.reuse, 0x258 ;  /* 0x0000025807157836 */ /* 0x040fe40000000000 */
[----:B------:R-:W-:Y:S02]  /*0290*/  VIADD R23, R7, 0x2bc ;  /* 0x000002bc07177836 */ /* 0x000fe40000000000 */
[----:B-1----:R-:W-:Y:S01]  /*02a0*/  IMAD.WIDE R2, R5, 0x4, R16 ;  /* 0x0000000405027825 */ /* 0x002fe200078e0210 */
[----:B------:R-:W-:-:S03]  /*02b0*/  CS2R R24, SRZ ;  /* 0x0000000000187805 */ /* 0x000fc6000001ff00 */
[----:B------:R-:W-:-:S04]  /*02c0*/  IMAD.WIDE R6, R7, 0x4, R16 ;  /* 0x0000000407067825 */ /* 0x000fc800078e0210 */
[--C-:B------:R-:W-:Y:S01]  /*02d0*/  IMAD.WIDE R12, R13, 0x4, R16.reuse ;  /* 0x000000040d0c7825 */ /* 0x100fe200078e0210 */
[----:B------:R-:W3:Y:S03]  /*02e0*/  @P1 LDG.E.EL R24, desc[UR6][R6.64] ;  /* 0x0000000606181981 */ /* 0x000ee6000c2e1900 */
[--C-:B------:R-:W-:Y:S01]  /*02f0*/  IMAD.WIDE R10, R11, 0x4, R16.reuse ;  /* 0x000000040b0a7825 */ /* 0x100fe200078e0210 */
[----:B------:R1:W4:Y:S03]  /*0300*/  @P6 LDG.E.EL R19, desc[UR6][R12.64] ;  /* 0x000000060c136981 */ /* 0x000326000c2e1900 */
[----:B------:R-:W-:-:S04]  /*0310*/  IMAD.WIDE R8, R9, 0x4, R16 ;  /* 0x0000000409087825 */ /* 0x000fc800078e0210 */
[----:B------:R-:W-:Y:S01]  /*0320*/  IMAD.WIDE R4, R21, 0x4, R16 ;  /* 0x0000000415047825 */ /* 0x000fe200078e0210 */
[----:B------:R-:W-:-:S03]  /*0330*/  CS2R R20, SRZ ;  /* 0x0000000000147805 */ /* 0x000fc6000001ff00 */
[----:B------:R-:W-:Y:S01]  /*0340*/  IMAD.WIDE R16, R23, 0x4, R16 ;  /* 0x0000000417107825 */ /* 0x000fe200078e0210 */
[----:B------:R-:W-:Y:S02]  /*0350*/  CS2R R22, SRZ ;  /* 0x0000000000167805 */ /* 0x000fe4000001ff00 */
[----:B------:R5:W4:Y:S04]  /*0360*/  @P5 LDG.E.EL R20, desc[UR6][R10.64] ;  /* 0x000000060a145981 */ /* 0x000b28000c2e1900 */
[----:B------:R1:W4:Y:S04]  /*0370*/  @P4 LDG.E.EL R21, desc[UR6][R8.64] ;  /* 0x0000000608154981 */ /* 0x000328000c2e1900 */
[----:B------:R5:W4:Y:S04]  /*0380*/  @P3 LDG.E.EL R22, desc[UR6][R2.64] ;  /* 0x0000000602163981 */ /* 0x000b28000c2e1900 */
[----:B------:R5:W4:Y:S04]  /*0390*/  @P2 LDG.E.EL R23, desc[UR6][R4.64] ;  /* 0x0000000604172981 */ /* 0x000b28000c2e1900 */
[----:B------:R-:W4:Y:S01]  /*03a0*/  @P0 LDG.E.EL R25, desc[UR6][R16.64] ;  /* 0x0000000610190981 */ /* 0x000f22000c2e1900 */
[----:B-1----:R-:W5:Y:S01]  /*03b0*/  S2R R12, SR_TID.X ;  /* 0x00000000000c7919 */ /* 0x002f620000002100 */
[----:B------:R-:W1:Y:S01]  /*03c0*/  S2UR UR5, SR_CgaCtaId ;  /* 0x00000000000579c3 */ /* 0x000e620000008800 */
[----:B------:R-:W-:Y:S01]  /*03d0*/  UMOV UR4, 0x400 ;  /* 0x0000040000047882 */ /* 0x000fe20000000000 */
[----:B-----5:R-:W-:Y:S01]  /*03e0*/  IMAD.SHL.U32 R10, R12, 0x20, RZ ;  /* 0x000000200c0a7824 */ /* 0x020fe200078e00ff */
[----:B------:R-:W-:-:S04]  /*03f0*/  SHF.R.U32.HI R11, RZ, 0x5, R12 ;  /* 0x00000005ff0b7819 */ /* 0x000fc8000001160c */
[----:B0-----:R-:W-:Y:S02]  /*0400*/  SGXT.U32 R9, R11, 0x2 ;  /* 0x000000020b09781a */ /* 0x001fe40000000000 */
[----:B------:R-:W-:Y:S01]  /*0410*/  LOP3.LUT R10, R10, 0x3e0, RZ, 0xc0, !PT ;  /* 0x000003e00a0a7812 */ /* 0x000fe200078ec0ff */
[----:B-1----:R-:W-:-:S03]  /*0420*/  UPRMT UR4, UR5, 0x654, UR4 ;  /* 0x0000065405047896 */ /* 0x002fc60008000004 */
[----:B------:R-:W-:Y:S01]  /*0430*/  LOP3.LUT R3, R10, R9, RZ, 0xfc, !PT ;  /* 0x000000090a037212 */ /* 0x000fe200078efcff */
[----:B------:R-:W-:-:S03]  /*0440*/  IMAD.SHL.U32 R8, R12, 0x4, RZ ;  /* 0x000000040c087824 */ /* 0x000fc600078e00ff */
[----:B------:R-:W-:Y:S02]  /*0450*/  LEA.HI R3, R10, R3, RZ, 0x1d ;  /* 0x000000030a037211 */ /* 0x000fe400078fe8ff */
[----:B------:R-:W-:Y:S02]  /*0460*/  SHF.R.U32.HI R2, RZ, 0x1, R12 ;  /* 0x00000001ff027819 */ /* 0x000fe4000001160c */
[----:B------:R-:W-:Y:S02]  /*0470*/  LEA R12, R3, UR4, 0x2 ;  /* 0x00000004030c7c11 */ /* 0x000fe4000f8e10ff */
[----:B------:R-:W-:Y:S02]  /*0480*/  LOP3.LUT R8, R8, 0x1fc, RZ, 0xc0, !PT ;  /* 0x000001fc08087812 */ /* 0x000fe400078ec0ff */
[----:B------:R-:W-:-:S05]  /*0490*/  LOP3.LUT R3, R2, 0x3c, RZ, 0xc0, !PT ;  /* 0x0000003c02037812 */ /* 0x000fca00078ec0ff */
[----:B------:R-:W-:-:S05]  /*04a0*/  IMAD.IADD R3, R8, 0x1, R3 ;  /* 0x0000000108037824 */ /* 0x000fca00078e0203 */
[----:B------:R-:W-:Y:S01]  /*04b0*/  LEA R4, R3, UR4, 0x2 ;  /* 0x0000000403047c11 */ /* 0x000fe2000f8e10ff */
[----:B------:R-:W-:-:S05]  /*04c0*/  IMAD.SHL.U32 R3, R15, 0x4, RZ ;  /* 0x000000040f037824 */ /* 0x000fca00078e00ff */
[----:B------:R-:W-:Y:S02]  /*04d0*/  LOP3.LUT R14, R14, 0x1c, R3, 0xf8, !PT ;  /* 0x0000001c0e0e7812 */ /* 0x000fe400078ef803 */
[----:B------:R-:W0:Y:S03]  /*04e0*/  LDC.64 R2, c[0x0][0x218] ;  /* 0x00008600ff027b82 */ /* 0x000e260000000a00 */
[----:B------:R-:W-:Y:S01]  /*04f0*/  IMAD.HI R9, R14, 0x2aaaaaab, RZ ;  /* 0x2aaaaaab0e097827 */ /* 0x000fe200078e02ff */
[----:B------:R-:W-:-:S04]  /*0500*/  SHF.R.U32.HI R15, RZ, 0x3, R15 ;  /* 0x00000003ff0f7819 */ /* 0x000fc8000001160f */
[----:B------:R-:W-:-:S04]  /*0510*/  SHF.R.U32.HI R10, RZ, 0x1f, R9 ;  /* 0x0000001fff0a7819 */ /* 0x000fc80000011609 */
[----:B------:R-:W-:Y:S02]  /*0520*/  LEA.HI.SX32 R11, R9, R10, 0x1b ;  /* 0x0000000a090b7211 */ /* 0x000fe400078fdaff */
[----:B------:R-:W-:Y:S02]  /*0530*/  SGXT.U32 R9, R15, 0x4 ;  /* 0x000000040f09781a */ /* 0x000fe40000000000 */
[----:B------:R-:W-:Y:S02]  /*0540*/  LOP3.LUT R10, R8, 0x200, RZ, 0xfc, !PT ;  /* 0x00000200080a7812 */ /* 0x000fe400078efcff */
[----:B------:R-:W-:Y:S01]  /*0550*/  LOP3.LUT R9, R0, R9, RZ, 0xfc, !PT ;  /* 0x0000000900097212 */ /* 0x000fe200078efcff */
[C---:B------:R-:W-:Y:S01]  /*0560*/  IMAD R0, R11.reuse, -0xc0, R14 ;  /* 0xffffff400b007824 */ /* 0x040fe200078e020e */
[----:B------:R-:W-:Y:S02]  /*0570*/  ISETP.GE.AND P0, PT, R14, 0x12000, PT ;  /* 0x000120000e00780c */ /* 0x000fe40003f06270 */
[----:B------:R-:W-:Y:S01]  /*0580*/  SHF.R.U32.HI R10, RZ, 0x3, R10 ;  /* 0x00000003ff0a7819 */ /* 0x000fe2000001160a */
[----:B------:R-:W-:Y:S01]  /*0590*/  IMAD R0, R11, 0x12c0, R0 ;  /* 0x000012c00b007824 */ /* 0x000fe200078e0200 */
[----:B------:R-:W-:-:S02]  /*05a0*/  ISETP.LT.AND P1, PT, R9, 0x19, !P0 ;  /* 0x000000190900780c */ /* 0x000fc40004721270 */
[----:B------:R-:W-:Y:S01]  /*05b0*/  LOP3.LUT R13, R10, 0x7c, RZ, 0xc0, !PT ;  /* 0x0000007c0a0d7812 */ /* 0x000fe200078ec0ff */
[----:B------:R-:W-:-:S04]  /*05c0*/  IMAD R11, R9, 0xc0, R0 ;  /* 0x000000c0090b7824 */ /* 0x000fc800078e0200 */
[----:B------:R-:W-:-:S05]  /*05d0*/  IMAD.IADD R13, R8, 0x1, R13 ;  /* 0x00000001080d7824 */ /* 0x000fca00078e020d */
[----:B------:R-:W-:Y:S01]  /*05e0*/  LEA R13, R13, UR4, 0x2 ;  /* 0x000000040d0d7c11 */ /* 0x000fe2000f8e10ff */
[----:B--2---:R-:W-:Y:S04]  /*05f0*/  STS [R12+0x10], R18 ;  /* 0x000010120c007388 */ /* 0x004fe80000000800 */
[----:B---3--:R-:W-:Y:S04]  /*0600*/  STS [R12], R24 ;  /* 0x000000180c007388 */ /* 0x008fe80000000800 */
[----:B----4-:R-:W-:Y:S04]  /*0610*/  STS [R12+0x20], R19 ;  /* 0x000020130c007388 */ /* 0x010fe80000000800 */
[----:B------:R-:W-:Y:S04]  /*0620*/  STS [R12+0x30], R20 ;  /* 0x000030140c007388 */ /* 0x000fe80000000800 */
[----:B------:R-:W-:Y:S04]  /*0630*/  STS [R12+0x40], R21 ;  /* 0x000040150c007388 */ /* 0x000fe80000000800 */
[----:B------:R-:W-:Y:S04]  /*0640*/  STS [R12+0x50], R22 ;  /* 0x000050160c007388 */ /* 0x000fe80000000800 */
[----:B------:R-:W-:Y:S04]  /*0650*/  STS [R12+0x60], R23 ;  /* 0x000060170c007388 */ /* 0x000fe80000000800 */
[----:B------:R1:W-:Y:S01]  /*0660*/  STS [R12+0x70], R25 ;  /* 0x000070190c007388 */ /* 0x0003e20000000800 */
[----:B------:R-:W-:Y:S06]  /*0670*/  BAR.SYNC.DEFER_BLOCKING 0x0 ;  /* 0x0000000000007b1d */ /* 0x000fec0000010000 */
[----:B------:R-:W2:Y:S01]  /*0680*/  LDS.128 R4, [R4] ;  /* 0x0000000004047984 */ /* 0x000ea20000000c00 */
[----:B-1----:R-:W-:-:S04]  /*0690*/  LOP3.LUT R12, R9, 0x10, RZ, 0xfc, !PT ;  /* 0x00000010090c7812 */ /* 0x002fc800078efcff */
[----:B------:R-:W-:Y:S01]  /*06a0*/  ISETP.LT.AND P0, PT, R12, 0x19, !P0 ;  /* 0x000000190c00780c */ /* 0x000fe20004701270 */
[----:B0-----:R-:W-:-:S05]  /*06b0*/  IMAD.WIDE R8, R11, 0x4, R2 ;  /* 0x000000040b087825 */ /* 0x001fca00078e0202 */
[----:B--2---:R0:W-:Y:S07]  /*06c0*/  @P1 STG.E.128 desc[UR6][R8.64], R4 ;  /* 0x0000000408001986 */ /* 0x0041ee000c101d06 */
[----:B0-----:R-:W-:Y:S05]  /*06d0*/  @!P0 EXIT ;  /* 0x000000000000894d */ /* 0x001fea0003800000 */
[----:B------:R-:W0:Y:S01]  /*06e0*/  LDS.128 R12, [R13+0x800] ;  /* 0x000800000d0c7984 */ /* 0x000e220000000c00 */
[----:B------:R-:W-:-:S04]  /*06f0*/  VIADD R11, R11, 0xc00 ;  /* 0x00000c000b0b7836 */ /* 0x000fc80000000000 */
[----:B------:R-:W-:-:S05]  /*0700*/  IMAD.WIDE R2, R11, 0x4, R2 ;  /* 0x000000040b027825 */ /* 0x000fca00078e0202 */
[----:B0-----:R-:W-:Y:S01]  /*0710*/  STG.E.128 desc[UR6][R2.64], R12 ;  /* 0x0000000c02007986 */ /* 0x001fe2000c101d06 */
[----:B------:R-:W-:Y:S05]  /*0720*/  EXIT ;  /* 0x000000000000794d */ /* 0x000fea0003800000 */
.L_x_0:
[----:B------:R-:W-:-:S00]  /*0730*/  BRA `(.L_x_0) ;  /* 0xfffffffc00fc7947 */ /* 0x000fc0000383ffff */
[----:B------:R-:W-:-:S00]  /*0740*/  NOP ;  /* 0x0000000000007918 */ /* 0x000fc00000000000 */
        /* <DEDUP_REMOVED lines=11> */
.L_x_1:


//--------------------- .nv.shared.triton_poi_fused_3 --------------------------
	.section	.nv.shared.triton_poi_fused_3,"aw",@nobits
	.sectionflags	@""
	.align	16
	.zero		1024


//--------------------- .nv.constant0.triton_poi_fused_3 --------------------------
	.section	.nv.constant0.triton_poi_fused_3,"a",@progbits
	.sectionflags	@""
	.align	4
.nv.constant0.triton_poi_fused_3:
	.zero		552
